//
// Generated by NVIDIA NVVM Compiler
//
// Compiler Build ID: CL-36424714
// Cuda compilation tools, release 13.0, V13.0.88
// Based on NVVM 20.0.0
//

.version 9.0
.target sm_100
.address_size 64

	// .globl	_Z6gpuAddPiS_S_

.visible .entry _Z6gpuAddPiS_S_(
	.param .u64 .ptr .align 1 _Z6gpuAddPiS_S__param_0,
	.param .u64 .ptr .align 1 _Z6gpuAddPiS_S__param_1,
	.param .u64 .ptr .align 1 _Z6gpuAddPiS_S__param_2
)
{
	.reg .pred 	%p<3>;
	.reg .b32 	%r<13>;
	.reg .b64 	%rd<11>;

	ld.param.u64 	%rd4, [_Z6gpuAddPiS_S__param_0];
	ld.param.u64 	%rd5, [_Z6gpuAddPiS_S__param_1];
	ld.param.u64 	%rd6, [_Z6gpuAddPiS_S__param_2];
	mov.u32 	%r6, %tid.x;
	mov.u32 	%r7, %ctaid.x;
	mov.u32 	%r1, %ntid.x;
	mad.lo.s32 	%r12, %r7, %r1, %r6;
	setp.gt.s32 	%p1, %r12, 4999;
	@%p1 bra 	$L__BB0_3;
	mov.u32 	%r8, %nctaid.x;
	mul.lo.s32 	%r3, %r1, %r8;
	cvta.to.global.u64 	%rd1, %rd4;
	cvta.to.global.u64 	%rd2, %rd5;
	cvta.to.global.u64 	%rd3, %rd6;
$L__BB0_2:
	mul.wide.s32 	%rd7, %r12, 4;
	add.s64 	%rd8, %rd1, %rd7;
	ld.global.u32 	%r9, [%rd8];
	add.s64 	%rd9, %rd2, %rd7;
	ld.global.u32 	%r10, [%rd9];
	add.s32 	%r11, %r10, %r9;
	add.s64 	%rd10, %rd3, %rd7;
	st.global.u32 	[%rd10], %r11;
	add.s32 	%r12, %r12, %r3;
	setp.lt.s32 	%p2, %r12, 5000;
	@%p2 bra 	$L__BB0_2;
$L__BB0_3:
	ret;

}


// ===== COMPILED SASS (sm_100) =====

	.target	sm_100

	.elftype	@"ET_EXEC"


//--------------------- .note.nv.tkinfo           --------------------------
	.section	.note.nv.tkinfo,"",@"SHT_NOTE"
	.sectionflags	@"SHF_NOTE_NV_TKINFO"
	.tkinfo
        /*0018*/ 	.word	0x00000002
        /*0030*/ 	.string	""
        /*0030*/ 	.string	"ptxas"
        /*0030*/ 	.string	"Cuda compilation tools, release 13.0, V13.0.88"
        /*0030*/ 	.string	"Build cuda_13.0.r13.0/compiler.36424714_0"
        /*0030*/ 	.string	"-arch sm_100 -m 64 "



//--------------------- .note.nv.cuinfo           --------------------------
	.section	.note.nv.cuinfo,"",@"SHT_NOTE"
	.sectionflags	@"SHF_NOTE_NV_CUINFO"
        /*0018*/ 	.short	0x0002
        /*001a*/ 	.short	0x0064
        /*001c*/ 	.short	0x0082
	.zero		2


//--------------------- .nv.info                  --------------------------
	.section	.nv.info,"",@"SHT_CUDA_INFO"
	.align	4


	//----- nvinfo : EIATTR_REGCOUNT
	.align		4
        /*0000*/ 	.byte	0x04, 0x2f
        /*0002*/ 	.short	(.L_1 - .L_0)
	.align		4
.L_0:
        /*0004*/ 	.word	index@(_Z6gpuAddPiS_S_)
        /*0008*/ 	.word	0x00000014


	//----- nvinfo : EIATTR_FRAME_SIZE
	.align		4
.L_1:
        /*000c*/ 	.byte	0x04, 0x11
        /*000e*/ 	.short	(.L_3 - .L_2)
	.align		4
.L_2:
        /*0010*/ 	.word	index@(_Z6gpuAddPiS_S_)
        /*0014*/ 	.word	0x00000000


	//----- nvinfo : EIATTR_MIN_STACK_SIZE
	.align		4
.L_3:
        /*0018*/ 	.byte	0x04, 0x12
        /*001a*/ 	.short	(.L_5 - .L_4)
	.align		4
.L_4:
        /*001c*/ 	.word	index@(_Z6gpuAddPiS_S_)
        /*0020*/ 	.word	0x00000000
.L_5:


//--------------------- .nv.compat                --------------------------
	.section	.nv.compat,"",@"SHT_CUDA_COMPAT_INFO"
	.align	4
        /*0000*/ 	.byte	0x02, 0x09, 0x00, 0x00, 0x02, 0x02, 0x01, 0x00, 0x02, 0x05, 0x05, 0x00, 0x03, 0x07, 0x01, 0x01
        /*0010*/ 	.byte	0x02, 0x03, 0x00, 0x00, 0x02, 0x06, 0x01, 0x00, 0x04, 0x0b, 0x08, 0x00, 0x09, 0x00, 0x00, 0x00
        /*0020*/ 	.byte	0x00, 0x00, 0x00, 0x00


//--------------------- .nv.info._Z6gpuAddPiS_S_  --------------------------
	.section	.nv.info._Z6gpuAddPiS_S_,"",@"SHT_CUDA_INFO"
	.sectionflags	@""
	.align	4


	//----- nvinfo : EIATTR_CUDA_API_VERSION
	.align		4
        /*0000*/ 	.byte	0x04, 0x37
        /*0002*/ 	.short	(.L_7 - .L_6)
.L_6:
        /*0004*/ 	.word	0x00000082


	//----- nvinfo : EIATTR_KPARAM_INFO
	.align		4
.L_7:
        /*0008*/ 	.byte	0x04, 0x17
        /*000a*/ 	.short	(.L_9 - .L_8)
.L_8:
        /*000c*/ 	.word	0x00000000
        /*0010*/ 	.short	0x0002
        /*0012*/ 	.short	0x0010
        /*0014*/ 	.byte	0x00, 0xf5, 0x21, 0x00


	//----- nvinfo : EIATTR_KPARAM_INFO
	.align		4
.L_9:
        /*0018*/ 	.byte	0x04, 0x17
        /*001a*/ 	.short	(.L_11 - .L_10)
.L_10:
        /*001c*/ 	.word	0x00000000
        /*0020*/ 	.short	0x0001
        /*0022*/ 	.short	0x0008
        /*0024*/ 	.byte	0x00, 0xf5, 0x21, 0x00


	//----- nvinfo : EIATTR_KPARAM_INFO
	.align		4
.L_11:
        /*0028*/ 	.byte	0x04, 0x17
        /*002a*/ 	.short	(.L_13 - .L_12)
.L_12:
        /*002c*/ 	.word	0x00000000
        /*0030*/ 	.short	0x0000
        /*0032*/ 	.short	0x0000
        /*0034*/ 	.byte	0x00, 0xf5, 0x21, 0x00


	//----- nvinfo : EIATTR_SPARSE_MMA_MASK
	.align		4
.L_13:
        /*0038*/ 	.byte	0x03, 0x50
        /*003a*/ 	.short	0x0000


	//----- nvinfo : EIATTR_MAXREG_COUNT
	.align		4
        /*003c*/ 	.byte	0x03, 0x1b
        /*003e*/ 	.short	0x00ff


	//----- nvinfo : EIATTR_MERCURY_ISA_VERSION
	.align		4
        /*0040*/ 	.byte	0x03, 0x5f
        /*0042*/ 	.short	0x0101


	//----- nvinfo : EIATTR_VRC_CTA_INIT_COUNT
	.align		4
        /*0044*/ 	.byte	0x02, 0x4a
	.zero		1
	.zero		1


	//----- nvinfo : EIATTR_EXIT_INSTR_OFFSETS
	.align		4
        /*0048*/ 	.byte	0x04, 0x1c
        /*004a*/ 	.short	(.L_15 - .L_14)


	//   ....[0]....
.L_14:
        /*004c*/ 	.word	0x00000060


	//   ....[1]....
        /*0050*/ 	.word	0x00000170


	//----- nvinfo : EIATTR_CRS_STACK_SIZE
	.align		4
.L_15:
        /*0054*/ 	.byte	0x04, 0x1e
        /*0056*/ 	.short	(.L_17 - .L_16)
.L_16:
        /*0058*/ 	.word	0x00000000


	//----- nvinfo : EIATTR_CBANK_PARAM_SIZE
	.align		4
.L_17:
        /*005c*/ 	.byte	0x03, 0x19
        /*005e*/ 	.short	0x0018


	//----- nvinfo : EIATTR_PARAM_CBANK
	.align		4
        /*0060*/ 	.byte	0x04, 0x0a
        /*0062*/ 	.short	(.L_19 - .L_18)
	.align		4
.L_18:
        /*0064*/ 	.word	index@(.nv.constant0._Z6gpuAddPiS_S_)
        /*0068*/ 	.short	0x0380
        /*006a*/ 	.short	0x0018


	//----- nvinfo : EIATTR_SW_WAR
	.align		4
.L_19:
        /*006c*/ 	.byte	0x04, 0x36
        /*006e*/ 	.short	(.L_21 - .L_20)
.L_20:
        /*0070*/ 	.word	0x00000008
.L_21:


//--------------------- .nv.callgraph             --------------------------
	.section	.nv.callgraph,"",@"SHT_CUDA_CALLGRAPH"
	.align	4
	.sectionentsize	8
	.align		4
        /*0000*/ 	.word	0x00000000
	.align		4
        /*0004*/ 	.word	0xffffffff
	.align		4
        /*0008*/ 	.word	0x00000000
	.align		4
        /*000c*/ 	.word	0xfffffffe
	.align		4
        /*0010*/ 	.word	0x00000000
	.align		4
        /*0014*/ 	.word	0xfffffffd
	.align		4
        /*0018*/ 	.word	0x00000000
	.align		4
        /*001c*/ 	.word	0xfffffffc


//--------------------- .text._Z6gpuAddPiS_S_     --------------------------
	.section	.text._Z6gpuAddPiS_S_,"ax",@progbits
	.align	128
        .global         _Z6gpuAddPiS_S_
        .type           _Z6gpuAddPiS_S_,@function
        .size           _Z6gpuAddPiS_S_,(.L_x_2 - _Z6gpuAddPiS_S_)
        .other          _Z6gpuAddPiS_S_,@"STO_CUDA_ENTRY STV_DEFAULT"
_Z6gpuAddPiS_S_:
.text._Z6gpuAddPiS_S_:
[----:B------:R-:W-:Y:S01]  /*0000*/  LDC R1, c[0x0][0x37c] ;  /* 0x0000df00ff017b82 */ /* 0x000fe20000000800 */
[----:B------:R-:W0:Y:S07]  /*0010*/  S2R R0, SR_TID.X ;  /* 0x0000000000007919 */ /* 0x000e2e0000002100 */
[----:B------:R-:W0:Y:S08]  /*0020*/  S2UR UR4, SR_CTAID.X ;  /* 0x00000000000479c3 */ /* 0x000e300000002500 */
[----:B------:R-:W0:Y:S02]  /*0030*/  LDC R15, c[0x0][0x360] ;  /* 0x0000d800ff0f7b82 */ /* 0x000e240000000800 */
[----:B0-----:R-:W-:-:S05]  /*0040*/  IMAD R0, R15, UR4, R0 ;  /* 0x000000040f007c24 */ /* 0x001fca000f8e0200 */
[----:B------:R-:W-:-:S13]  /*0050*/  ISETP.GT.AND P0, PT, R0, 0x1387, PT ;  /* 0x000013870000780c */ /* 0x000fda0003f04270 */
[----:B------:R-:W-:Y:S05]  /*0060*/  @P0 EXIT ;  /* 0x000000000000094d */ /* 0x000fea0003800000 */
[----:B------:R-:W0:Y:S01]  /*0070*/  LDC.64 R12, c[0x0][0x390] ;  /* 0x0000e400ff0c7b82 */ /* 0x000e220000000a00 */
[----:B------:R-:W1:Y:S01]  /*0080*/  LDCU UR4, c[0x0][0x370] ;  /* 0x00006e00ff0477ac */ /* 0x000e620008000800 */
[----:B------:R-:W2:Y:S06]  /*0090*/  LDCU.64 UR6, c[0x0][0x358] ;  /* 0x00006b00ff0677ac */ /* 0x000eac0008000a00 */
[----:B------:R-:W3:Y:S08]  /*00a0*/  LDC.64 R8, c[0x0][0x380] ;  /* 0x0000e000ff087b82 */ /* 0x000ef00000000a00 */
[----:B------:R-:W4:Y:S01]  /*00b0*/  LDC.64 R10, c[0x0][0x388] ;  /* 0x0000e200ff0a7b82 */ /* 0x000f220000000a00 */
[----:B-1----:R-:W-:-:S07]  /*00c0*/  IMAD R15, R15, UR4, RZ ;  /* 0x000000040f0f7c24 */ /* 0x002fce000f8e02ff */
.L_x_0:
[----:B---3--:R-:W-:-:S04]  /*00d0*/  IMAD.WIDE R2, R0, 0x4, R8 ;  /* 0x0000000400027825 */ /* 0x008fc800078e0208 */
[C---:B----4-:R-:W-:Y:S02]  /*00e0*/  IMAD.WIDE R4, R0.reuse, 0x4, R10 ;  /* 0x0000000400047825 */ /* 0x050fe400078e020a */
[----:B--2---:R-:W2:Y:S04]  /*00f0*/  LDG.E R2, desc[UR6][R2.64] ;  /* 0x0000000602027981 */ /* 0x004ea8000c1e1900 */
[----:B------:R-:W2:Y:S01]  /*0100*/  LDG.E R5, desc[UR6][R4.64] ;  /* 0x0000000604057981 */ /* 0x000ea2000c1e1900 */
[----:B01----:R-:W-:Y:S01]  /*0110*/  IMAD.WIDE R6, R0, 0x4, R12 ;  /* 0x0000000400067825 */ /* 0x003fe200078e020c */
[----:B------:R-:W-:-:S04]  /*0120*/  IADD3 R0, PT, PT, R15, R0, RZ ;  /* 0x000000000f007210 */ /* 0x000fc80007ffe0ff */
[----:B------:R-:W-:Y:S02]  /*0130*/  ISETP.GE.AND P0, PT, R0, 0x1388, PT ;  /* 0x000013880000780c */ /* 0x000fe40003f06270 */
[----:B--2---:R-:W-:-:S05]  /*0140*/  IADD3 R17, PT, PT, R2, R5, RZ ;  /* 0x0000000502117210 */ /* 0x004fca0007ffe0ff */
[----:B------:R1:W-:Y:S06]  /*0150*/  STG.E desc[UR6][R6.64], R17 ;  /* 0x0000001106007986 */ /* 0x0003ec000c101906 */
[----:B------:R-:W-:Y:S05]  /*0160*/  @!P0 BRA `(.L_x_0) ;  /* 0xfffffffc00d88947 */ /* 0x000fea000383ffff */
[----:B------:R-:W-:Y:S05]  /*0170*/  EXIT ;  /* 0x000000000000794d */ /* 0x000fea0003800000 */
.L_x_1:
[----:B------:R-:W-:-:S00]  /*0180*/  BRA `(.L_x_1) ;  /* 0xfffffffc00fc7947 */ /* 0x000fc0000383ffff */
[----:B------:R-:W-:-:S00]  /*0190*/  NOP ;  /* 0x0000000000007918 */ /* 0x000fc00000000000 */
        /* <DEDUP_REMOVED lines=14> */
.L_x_2:


//--------------------- .nv.shared.reserved.0     --------------------------
	.section	.nv.shared.reserved.0,"aw",@nobits
	.weak		__nv_reservedSMEM_offset_0_alias
	.size		__nv_reservedSMEM_offset_0_alias, 0, 64
	.other		__nv_reservedSMEM_offset_0_alias,@"STO_CUDA_RESERVED_SHARED STV_DEFAULT"
__nv_reservedSMEM_offset_0_alias:
	.zero		0
	.zero		64


//--------------------- .nv.constant0._Z6gpuAddPiS_S_ --------------------------
	.section	.nv.constant0._Z6gpuAddPiS_S_,"a",@progbits
	.sectionflags	@""
	.align	4
.nv.constant0._Z6gpuAddPiS_S_:
	.zero		920


//--------------------- SYMBOLS --------------------------

	.type		.nv.reservedSmem.offset0,@object
	.size		.nv.reservedSmem.offset0,0x4
